//
// Generated by NVIDIA NVVM Compiler
//
// Compiler Build ID: CL-36424714
// Cuda compilation tools, release 13.0, V13.0.88
// Based on NVVM 20.0.0
//

.version 9.0
.target sm_100
.address_size 64

	// .globl	_Z12unfoldkernelPbS_S_i

.visible .entry _Z12unfoldkernelPbS_S_i(
	.param .u64 .ptr .align 1 _Z12unfoldkernelPbS_S_i_param_0,
	.param .u64 .ptr .align 1 _Z12unfoldkernelPbS_S_i_param_1,
	.param .u64 .ptr .align 1 _Z12unfoldkernelPbS_S_i_param_2,
	.param .u32 _Z12unfoldkernelPbS_S_i_param_3
)
{
	.reg .pred 	%p<3>;
	.reg .b16 	%rs<6>;
	.reg .b32 	%r<14>;
	.reg .b64 	%rd<12>;

	ld.param.u64 	%rd1, [_Z12unfoldkernelPbS_S_i_param_0];
	ld.param.u64 	%rd2, [_Z12unfoldkernelPbS_S_i_param_1];
	ld.param.u64 	%rd3, [_Z12unfoldkernelPbS_S_i_param_2];
	ld.param.u32 	%r4, [_Z12unfoldkernelPbS_S_i_param_3];
	mov.u32 	%r5, %ctaid.x;
	mov.u32 	%r6, %ntid.x;
	mov.u32 	%r7, %tid.x;
	mad.lo.s32 	%r1, %r5, %r6, %r7;
	mov.u32 	%r8, %ctaid.y;
	mov.u32 	%r9, %ntid.y;
	mov.u32 	%r10, %tid.y;
	mad.lo.s32 	%r11, %r8, %r9, %r10;
	max.s32 	%r12, %r1, %r11;
	setp.ge.s32 	%p1, %r12, %r4;
	@%p1 bra 	$L__BB0_2;
	cvta.to.global.u64 	%rd4, %rd1;
	cvta.to.global.u64 	%rd5, %rd2;
	cvta.to.global.u64 	%rd6, %rd3;
	mad.lo.s32 	%r13, %r4, %r1, %r11;
	cvt.s64.s32 	%rd7, %r13;
	add.s64 	%rd8, %rd4, %rd7;
	ld.global.u8 	%rs1, [%rd8];
	cvt.u64.u32 	%rd9, %r11;
	add.s64 	%rd10, %rd5, %rd9;
	ld.global.u8 	%rs2, [%rd10];
	and.b16  	%rs3, %rs2, %rs1;
	and.b16  	%rs4, %rs3, 255;
	setp.ne.s16 	%p2, %rs4, 0;
	selp.u16 	%rs5, 1, 0, %p2;
	add.s64 	%rd11, %rd6, %rd7;
	st.global.u8 	[%rd11], %rs5;
$L__BB0_2:
	ret;

}


// ===== COMPILED SASS (sm_100) =====

	.target	sm_100

	.elftype	@"ET_EXEC"


//--------------------- .note.nv.tkinfo           --------------------------
	.section	.note.nv.tkinfo,"",@"SHT_NOTE"
	.sectionflags	@"SHF_NOTE_NV_TKINFO"
	.tkinfo
        /*0018*/ 	.word	0x00000002
        /*0030*/ 	.string	""
        /*0030*/ 	.string	"ptxas"
        /*0030*/ 	.string	"Cuda compilation tools, release 13.0, V13.0.88"
        /*0030*/ 	.string	"Build cuda_13.0.r13.0/compiler.36424714_0"
        /*0030*/ 	.string	"-arch sm_100 -m 64 "



//--------------------- .note.nv.cuinfo           --------------------------
	.section	.note.nv.cuinfo,"",@"SHT_NOTE"
	.sectionflags	@"SHF_NOTE_NV_CUINFO"
        /*0018*/ 	.short	0x0002
        /*001a*/ 	.short	0x0064
        /*001c*/ 	.short	0x0082
	.zero		2


//--------------------- .nv.info                  --------------------------
	.section	.nv.info,"",@"SHT_CUDA_INFO"
	.align	4


	//----- nvinfo : EIATTR_REGCOUNT
	.align		4
        /*0000*/ 	.byte	0x04, 0x2f
        /*0002*/ 	.short	(.L_1 - .L_0)
	.align		4
.L_0:
        /*0004*/ 	.word	index@(_Z12unfoldkernelPbS_S_i)
        /*0008*/ 	.word	0x0000000c


	//----- nvinfo : EIATTR_FRAME_SIZE
	.align		4
.L_1:
        /*000c*/ 	.byte	0x04, 0x11
        /*000e*/ 	.short	(.L_3 - .L_2)
	.align		4
.L_2:
        /*0010*/ 	.word	index@(_Z12unfoldkernelPbS_S_i)
        /*0014*/ 	.word	0x00000000


	//----- nvinfo : EIATTR_MIN_STACK_SIZE
	.align		4
.L_3:
        /*0018*/ 	.byte	0x04, 0x12
        /*001a*/ 	.short	(.L_5 - .L_4)
	.align		4
.L_4:
        /*001c*/ 	.word	index@(_Z12unfoldkernelPbS_S_i)
        /*0020*/ 	.word	0x00000000
.L_5:


//--------------------- .nv.compat                --------------------------
	.section	.nv.compat,"",@"SHT_CUDA_COMPAT_INFO"
	.align	4
        /*0000*/ 	.byte	0x02, 0x09, 0x00, 0x00, 0x02, 0x02, 0x01, 0x00, 0x02, 0x05, 0x05, 0x00, 0x03, 0x07, 0x01, 0x01
        /*0010*/ 	.byte	0x02, 0x03, 0x00, 0x00, 0x02, 0x06, 0x01, 0x00, 0x04, 0x0b, 0x08, 0x00, 0x09, 0x00, 0x00, 0x00
        /*0020*/ 	.byte	0x00, 0x00, 0x00, 0x00


//--------------------- .nv.info._Z12unfoldkernelPbS_S_i --------------------------
	.section	.nv.info._Z12unfoldkernelPbS_S_i,"",@"SHT_CUDA_INFO"
	.sectionflags	@""
	.align	4


	//----- nvinfo : EIATTR_CUDA_API_VERSION
	.align		4
        /*0000*/ 	.byte	0x04, 0x37
        /*0002*/ 	.short	(.L_7 - .L_6)
.L_6:
        /*0004*/ 	.word	0x00000082


	//----- nvinfo : EIATTR_KPARAM_INFO
	.align		4
.L_7:
        /*0008*/ 	.byte	0x04, 0x17
        /*000a*/ 	.short	(.L_9 - .L_8)
.L_8:
        /*000c*/ 	.word	0x00000000
        /*0010*/ 	.short	0x0003
        /*0012*/ 	.short	0x0018
        /*0014*/ 	.byte	0x00, 0xf0, 0x11, 0x00


	//----- nvinfo : EIATTR_KPARAM_INFO
	.align		4
.L_9:
        /*0018*/ 	.byte	0x04, 0x17
        /*001a*/ 	.short	(.L_11 - .L_10)
.L_10:
        /*001c*/ 	.word	0x00000000
        /*0020*/ 	.short	0x0002
        /*0022*/ 	.short	0x0010
        /*0024*/ 	.byte	0x00, 0xf5, 0x21, 0x00


	//----- nvinfo : EIATTR_KPARAM_INFO
	.align		4
.L_11:
        /*0028*/ 	.byte	0x04, 0x17
        /*002a*/ 	.short	(.L_13 - .L_12)
.L_12:
        /*002c*/ 	.word	0x00000000
        /*0030*/ 	.short	0x0001
        /*0032*/ 	.short	0x0008
        /*0034*/ 	.byte	0x00, 0xf5, 0x21, 0x00


	//----- nvinfo : EIATTR_KPARAM_INFO
	.align		4
.L_13:
        /*0038*/ 	.byte	0x04, 0x17
        /*003a*/ 	.short	(.L_15 - .L_14)
.L_14:
        /*003c*/ 	.word	0x00000000
        /*0040*/ 	.short	0x0000
        /*0042*/ 	.short	0x0000
        /*0044*/ 	.byte	0x00, 0xf5, 0x21, 0x00


	//----- nvinfo : EIATTR_SPARSE_MMA_MASK
	.align		4
.L_15:
        /*0048*/ 	.byte	0x03, 0x50
        /*004a*/ 	.short	0x0000


	//----- nvinfo : EIATTR_MAXREG_COUNT
	.align		4
        /*004c*/ 	.byte	0x03, 0x1b
        /*004e*/ 	.short	0x00ff


	//----- nvinfo : EIATTR_MERCURY_ISA_VERSION
	.align		4
        /*0050*/ 	.byte	0x03, 0x5f
        /*0052*/ 	.short	0x0101


	//----- nvinfo : EIATTR_VRC_CTA_INIT_COUNT
	.align		4
        /*0054*/ 	.byte	0x02, 0x4a
	.zero		1
	.zero		1


	//----- nvinfo : EIATTR_EXIT_INSTR_OFFSETS
	.align		4
        /*0058*/ 	.byte	0x04, 0x1c
        /*005a*/ 	.short	(.L_17 - .L_16)


	//   ....[0]....
.L_16:
        /*005c*/ 	.word	0x000000c0


	//   ....[1]....
        /*0060*/ 	.word	0x000001d0


	//----- nvinfo : EIATTR_CBANK_PARAM_SIZE
	.align		4
.L_17:
        /*0064*/ 	.byte	0x03, 0x19
        /*0066*/ 	.short	0x001c


	//----- nvinfo : EIATTR_PARAM_CBANK
	.align		4
        /*0068*/ 	.byte	0x04, 0x0a
        /*006a*/ 	.short	(.L_19 - .L_18)
	.align		4
.L_18:
        /*006c*/ 	.word	index@(.nv.constant0._Z12unfoldkernelPbS_S_i)
        /*0070*/ 	.short	0x0380
        /*0072*/ 	.short	0x001c


	//----- nvinfo : EIATTR_SW_WAR
	.align		4
.L_19:
        /*0074*/ 	.byte	0x04, 0x36
        /*0076*/ 	.short	(.L_21 - .L_20)
.L_20:
        /*0078*/ 	.word	0x00000008
.L_21:


//--------------------- .nv.callgraph             --------------------------
	.section	.nv.callgraph,"",@"SHT_CUDA_CALLGRAPH"
	.align	4
	.sectionentsize	8
	.align		4
        /*0000*/ 	.word	0x00000000
	.align		4
        /*0004*/ 	.word	0xffffffff
	.align		4
        /*0008*/ 	.word	0x00000000
	.align		4
        /*000c*/ 	.word	0xfffffffe
	.align		4
        /*0010*/ 	.word	0x00000000
	.align		4
        /*0014*/ 	.word	0xfffffffd
	.align		4
        /*0018*/ 	.word	0x00000000
	.align		4
        /*001c*/ 	.word	0xfffffffc


//--------------------- .text._Z12unfoldkernelPbS_S_i --------------------------
	.section	.text._Z12unfoldkernelPbS_S_i,"ax",@progbits
	.align	128
        .global         _Z12unfoldkernelPbS_S_i
        .type           _Z12unfoldkernelPbS_S_i,@function
        .size           _Z12unfoldkernelPbS_S_i,(.L_x_1 - _Z12unfoldkernelPbS_S_i)
        .other          _Z12unfoldkernelPbS_S_i,@"STO_CUDA_ENTRY STV_DEFAULT"
_Z12unfoldkernelPbS_S_i:
.text._Z12unfoldkernelPbS_S_i:
[----:B------:R-:W-:Y:S01]  /*0000*/  LDC R1, c[0x0][0x37c] ;  /* 0x0000df00ff017b82 */ /* 0x000fe20000000800 */
[----:B------:R-:W0:Y:S07]  /*0010*/  S2R R3, SR_TID.X ;  /* 0x0000000000037919 */ /* 0x000e2e0000002100 */
[----:B------:R-:W0:Y:S01]  /*0020*/  LDC R0, c[0x0][0x360] ;  /* 0x0000d800ff007b82 */ /* 0x000e220000000800 */
[----:B------:R-:W1:Y:S01]  /*0030*/  LDCU UR6, c[0x0][0x398] ;  /* 0x00007300ff0677ac */ /* 0x000e620008000800 */
[----:B------:R-:W2:Y:S06]  /*0040*/  S2R R2, SR_TID.Y ;  /* 0x0000000000027919 */ /* 0x000eac0000002200 */
[----:B------:R-:W0:Y:S08]  /*0050*/  S2UR UR4, SR_CTAID.X ;  /* 0x00000000000479c3 */ /* 0x000e300000002500 */
[----:B------:R-:W2:Y:S08]  /*0060*/  S2UR UR5, SR_CTAID.Y ;  /* 0x00000000000579c3 */ /* 0x000eb00000002600 */
[----:B------:R-:W2:Y:S01]  /*0070*/  LDC R5, c[0x0][0x364] ;  /* 0x0000d900ff057b82 */ /* 0x000ea20000000800 */
[----:B0-----:R-:W-:-:S02]  /*0080*/  IMAD R0, R0, UR4, R3 ;  /* 0x0000000400007c24 */ /* 0x001fc4000f8e0203 */
[----:B--2---:R-:W-:-:S05]  /*0090*/  IMAD R5, R5, UR5, R2 ;  /* 0x0000000505057c24 */ /* 0x004fca000f8e0202 */
[----:B------:R-:W-:-:S04]  /*00a0*/  VIMNMX R2, PT, PT, R0, R5, !PT ;  /* 0x0000000500027248 */ /* 0x000fc80007fe0100 */
[----:B-1----:R-:W-:-:S13]  /*00b0*/  ISETP.GE.AND P0, PT, R2, UR6, PT ;  /* 0x0000000602007c0c */ /* 0x002fda000bf06270 */
[----:B------:R-:W-:Y:S05]  /*00c0*/  @P0 EXIT ;  /* 0x000000000000094d */ /* 0x000fea0003800000 */
[----:B------:R-:W0:Y:S01]  /*00d0*/  LDCU.128 UR8, c[0x0][0x380] ;  /* 0x00007000ff0877ac */ /* 0x000e220008000c00 */
[----:B------:R-:W-:Y:S01]  /*00e0*/  IMAD R0, R0, UR6, R5 ;  /* 0x0000000600007c24 */ /* 0x000fe2000f8e0205 */
[----:B------:R-:W1:Y:S04]  /*00f0*/  LDCU.64 UR4, c[0x0][0x358] ;  /* 0x00006b00ff0477ac */ /* 0x000e680008000a00 */
[----:B------:R-:W-:Y:S02]  /*0100*/  SHF.R.S32.HI R7, RZ, 0x1f, R0 ;  /* 0x0000001fff077819 */ /* 0x000fe40000011400 */
[----:B0-----:R-:W-:Y:S02]  /*0110*/  IADD3 R4, P1, PT, R5, UR10, RZ ;  /* 0x0000000a05047c10 */ /* 0x001fe4000ff3e0ff */
[----:B------:R-:W-:-:S03]  /*0120*/  IADD3 R2, P0, PT, R0, UR8, RZ ;  /* 0x0000000800027c10 */ /* 0x000fc6000ff1e0ff */
[----:B------:R-:W-:Y:S01]  /*0130*/  IMAD.X R5, RZ, RZ, UR11, P1 ;  /* 0x0000000bff057e24 */ /* 0x000fe200088e06ff */
[----:B------:R-:W-:Y:S01]  /*0140*/  IADD3.X R3, PT, PT, R7, UR9, RZ, P0, !PT ;  /* 0x0000000907037c10 */ /* 0x000fe200087fe4ff */
[----:B------:R-:W0:Y:S04]  /*0150*/  LDCU.64 UR8, c[0x0][0x390] ;  /* 0x00007200ff0877ac */ /* 0x000e280008000a00 */
[----:B-1----:R-:W2:Y:S04]  /*0160*/  LDG.E.U8 R5, desc[UR4][R4.64] ;  /* 0x0000000404057981 */ /* 0x002ea8000c1e1100 */
[----:B------:R-:W2:Y:S01]  /*0170*/  LDG.E.U8 R2, desc[UR4][R2.64] ;  /* 0x0000000402027981 */ /* 0x000ea2000c1e1100 */
[----:B0-----:R-:W-:-:S04]  /*0180*/  IADD3 R6, P1, PT, R0, UR8, RZ ;  /* 0x0000000800067c10 */ /* 0x001fc8000ff3e0ff */
[----:B------:R-:W-:Y:S02]  /*0190*/  IADD3.X R7, PT, PT, R7, UR9, RZ, P1, !PT ;  /* 0x0000000907077c10 */ /* 0x000fe40008ffe4ff */
[----:B--2---:R-:W-:-:S04]  /*01a0*/  LOP3.LUT P0, RZ, R5, 0xff, R2, 0x80, !PT ;  /* 0x000000ff05ff7812 */ /* 0x004fc80007808002 */
[----:B------:R-:W-:-:S05]  /*01b0*/  SEL R9, RZ, 0x1, !P0 ;  /* 0x00000001ff097807 */ /* 0x000fca0004000000 */
[----:B------:R-:W-:Y:S01]  /*01c0*/  STG.E.U8 desc[UR4][R6.64], R9 ;  /* 0x0000000906007986 */ /* 0x000fe2000c101104 */
[----:B------:R-:W-:Y:S05]  /*01d0*/  EXIT ;  /* 0x000000000000794d */ /* 0x000fea0003800000 */
.L_x_0:
[----:B------:R-:W-:-:S00]  /*01e0*/  BRA `(.L_x_0) ;  /* 0xfffffffc00fc7947 */ /* 0x000fc0000383ffff */
[----:B------:R-:W-:-:S00]  /*01f0*/  NOP ;  /* 0x0000000000007918 */ /* 0x000fc00000000000 */
        /* <DEDUP_REMOVED lines=8> */
.L_x_1:


//--------------------- .nv.shared.reserved.0     --------------------------
	.section	.nv.shared.reserved.0,"aw",@nobits
	.weak		__nv_reservedSMEM_offset_0_alias
	.size		__nv_reservedSMEM_offset_0_alias, 0, 64
	.other		__nv_reservedSMEM_offset_0_alias,@"STO_CUDA_RESERVED_SHARED STV_DEFAULT"
__nv_reservedSMEM_offset_0_alias:
	.zero		0
	.zero		64


//--------------------- .nv.constant0._Z12unfoldkernelPbS_S_i --------------------------
	.section	.nv.constant0._Z12unfoldkernelPbS_S_i,"a",@progbits
	.sectionflags	@""
	.align	4
.nv.constant0._Z12unfoldkernelPbS_S_i:
	.zero		924


//--------------------- SYMBOLS --------------------------

	.type		.nv.reservedSmem.offset0,@object
	.size		.nv.reservedSmem.offset0,0x4
